//
// Generated by NVIDIA NVVM Compiler
//
// Compiler Build ID: CL-36424714
// Cuda compilation tools, release 13.0, V13.0.88
// Based on NVVM 20.0.0
//

.version 9.0
.target sm_100
.address_size 64

	// .globl	_Z7maxpoolPfS_

.visible .entry _Z7maxpoolPfS_(
	.param .u64 .ptr .align 1 _Z7maxpoolPfS__param_0,
	.param .u64 .ptr .align 1 _Z7maxpoolPfS__param_1
)
.maxntid 1024
{
	.reg .pred 	%p<27>;
	.reg .b16 	%rs<6>;
	.reg .b32 	%r<36>;
	.reg .b32 	%f<102>;
	.reg .b64 	%rd<9>;

	ld.param.u64 	%rd3, [_Z7maxpoolPfS__param_0];
	ld.param.u64 	%rd2, [_Z7maxpoolPfS__param_1];
	cvta.to.global.u64 	%rd4, %rd3;
	mov.u32 	%r1, %ctaid.x;
	shl.b32 	%r4, %r1, 2;
	mov.u32 	%r5, %tid.x;
	shr.u32 	%r6, %r5, 8;
	or.b32  	%r2, %r4, %r6;
	setp.gt.u32 	%p1, %r2, 362;
	shl.b32 	%r7, %r1, 4;
	shr.u32 	%r8, %r5, 6;
	or.b32  	%r9, %r7, %r8;
	mul.hi.u32 	%r10, %r9, -1266009643;
	shr.u32 	%r11, %r10, 8;
	mul.lo.s32 	%r12, %r11, 363;
	sub.s32 	%r13, %r9, %r12;
	cvt.u16.u32 	%rs1, %r13;
	mul.hi.u16 	%rs2, %rs1, 1986;
	mul.hi.u32 	%r14, %r9, 1041204193;
	shr.u32 	%r15, %r14, 3;
	mul.lo.s32 	%r16, %r15, 33;
	sub.s32 	%r17, %r9, %r16;
	cvt.u16.u32 	%rs3, %r17;
	mul.lo.s16 	%rs4, %rs3, 86;
	shr.u16 	%rs5, %rs4, 8;
	cvt.u32.u16 	%r18, %rs2;
	cvt.u32.u16 	%r19, %rs5;
	prmt.b32 	%r20, %r18, %r19, 0x3340U;
	prmt.b32 	%r21, %r22, %r23, 0x3340U;
	prmt.b32 	%r24, %r20, %r21, 0x5410U;
	mov.b32 	%r25, 0;
	mov.b32 	%r26, 37768896;
	dp2a.lo.u32.u32 	%r27, %r26, %r24, %r25;
	shl.b32 	%r28, %r1, 6;
	add.s32 	%r3, %r28, %r5;
	mul.hi.u32 	%r29, %r3, 715827883;
	shr.u32 	%r30, %r29, 5;
	mul.lo.s32 	%r31, %r30, 192;
	sub.s32 	%r32, %r3, %r31;
	mad.lo.s32 	%r33, %r11, 235200, %r32;
	add.s32 	%r34, %r33, %r27;
	mul.wide.u32 	%rd5, %r34, 4;
	add.s64 	%rd1, %rd4, %rd5;
	mov.f32 	%f78, 0fFF7FFFFD;
	@%p1 bra 	$L__BB0_2;
	ld.global.nc.f32 	%f52, [%rd1];
	max.f32 	%f78, %f52, 0fFF7FFFFD;
$L__BB0_2:
	setp.gt.u32 	%p2, %r2, 362;
	@%p2 bra 	$L__BB0_4;
	ld.global.nc.f32 	%f53, [%rd1+768];
	max.f32 	%f78, %f78, %f53;
$L__BB0_4:
	setp.gt.u32 	%p3, %r2, 362;
	@%p3 bra 	$L__BB0_6;
	ld.global.nc.f32 	%f54, [%rd1+1536];
	max.f32 	%f78, %f78, %f54;
$L__BB0_6:
	setp.gt.u32 	%p4, %r2, 362;
	@%p4 bra 	$L__BB0_8;
	ld.global.nc.f32 	%f55, [%rd1+2304];
	max.f32 	%f78, %f78, %f55;
$L__BB0_8:
	setp.gt.u32 	%p5, %r2, 362;
	@%p5 bra 	$L__BB0_10;
	ld.global.nc.f32 	%f56, [%rd1+3072];
	max.f32 	%f78, %f78, %f56;
$L__BB0_10:
	setp.gt.u32 	%p6, %r2, 362;
	@%p6 bra 	$L__BB0_12;
	ld.global.nc.f32 	%f57, [%rd1+26880];
	max.f32 	%f78, %f78, %f57;
$L__BB0_12:
	setp.gt.u32 	%p7, %r2, 362;
	@%p7 bra 	$L__BB0_14;
	ld.global.nc.f32 	%f58, [%rd1+27648];
	max.f32 	%f78, %f78, %f58;
$L__BB0_14:
	setp.gt.u32 	%p8, %r2, 362;
	@%p8 bra 	$L__BB0_16;
	ld.global.nc.f32 	%f59, [%rd1+28416];
	max.f32 	%f78, %f78, %f59;
$L__BB0_16:
	setp.gt.u32 	%p9, %r2, 362;
	@%p9 bra 	$L__BB0_18;
	ld.global.nc.f32 	%f60, [%rd1+29184];
	max.f32 	%f78, %f78, %f60;
$L__BB0_18:
	setp.gt.u32 	%p10, %r2, 362;
	@%p10 bra 	$L__BB0_20;
	ld.global.nc.f32 	%f61, [%rd1+29952];
	max.f32 	%f78, %f78, %f61;
$L__BB0_20:
	setp.gt.u32 	%p11, %r2, 362;
	@%p11 bra 	$L__BB0_22;
	ld.global.nc.f32 	%f62, [%rd1+53760];
	max.f32 	%f78, %f78, %f62;
$L__BB0_22:
	setp.gt.u32 	%p12, %r2, 362;
	@%p12 bra 	$L__BB0_24;
	ld.global.nc.f32 	%f63, [%rd1+54528];
	max.f32 	%f78, %f78, %f63;
$L__BB0_24:
	setp.gt.u32 	%p13, %r2, 362;
	@%p13 bra 	$L__BB0_26;
	ld.global.nc.f32 	%f64, [%rd1+55296];
	max.f32 	%f78, %f78, %f64;
$L__BB0_26:
	setp.gt.u32 	%p14, %r2, 362;
	@%p14 bra 	$L__BB0_28;
	ld.global.nc.f32 	%f65, [%rd1+56064];
	max.f32 	%f78, %f78, %f65;
$L__BB0_28:
	setp.gt.u32 	%p15, %r2, 362;
	@%p15 bra 	$L__BB0_30;
	ld.global.nc.f32 	%f66, [%rd1+56832];
	max.f32 	%f78, %f78, %f66;
$L__BB0_30:
	setp.gt.u32 	%p16, %r2, 362;
	@%p16 bra 	$L__BB0_32;
	ld.global.nc.f32 	%f67, [%rd1+80640];
	max.f32 	%f78, %f78, %f67;
$L__BB0_32:
	setp.gt.u32 	%p17, %r2, 362;
	@%p17 bra 	$L__BB0_34;
	ld.global.nc.f32 	%f68, [%rd1+81408];
	max.f32 	%f78, %f78, %f68;
$L__BB0_34:
	setp.gt.u32 	%p18, %r2, 362;
	@%p18 bra 	$L__BB0_36;
	ld.global.nc.f32 	%f69, [%rd1+82176];
	max.f32 	%f78, %f78, %f69;
$L__BB0_36:
	setp.gt.u32 	%p19, %r2, 362;
	@%p19 bra 	$L__BB0_38;
	ld.global.nc.f32 	%f70, [%rd1+82944];
	max.f32 	%f78, %f78, %f70;
$L__BB0_38:
	setp.gt.u32 	%p20, %r2, 362;
	@%p20 bra 	$L__BB0_40;
	ld.global.nc.f32 	%f71, [%rd1+83712];
	max.f32 	%f78, %f78, %f71;
$L__BB0_40:
	setp.gt.u32 	%p21, %r2, 362;
	@%p21 bra 	$L__BB0_42;
	ld.global.nc.f32 	%f72, [%rd1+107520];
	max.f32 	%f78, %f78, %f72;
$L__BB0_42:
	setp.gt.u32 	%p22, %r2, 362;
	@%p22 bra 	$L__BB0_44;
	ld.global.nc.f32 	%f73, [%rd1+108288];
	max.f32 	%f78, %f78, %f73;
$L__BB0_44:
	setp.gt.u32 	%p23, %r2, 362;
	@%p23 bra 	$L__BB0_46;
	ld.global.nc.f32 	%f74, [%rd1+109056];
	max.f32 	%f78, %f78, %f74;
$L__BB0_46:
	setp.gt.u32 	%p24, %r2, 362;
	@%p24 bra 	$L__BB0_48;
	ld.global.nc.f32 	%f75, [%rd1+109824];
	max.f32 	%f78, %f78, %f75;
$L__BB0_48:
	setp.gt.u32 	%p25, %r2, 362;
	@%p25 bra 	$L__BB0_50;
	ld.global.nc.f32 	%f76, [%rd1+110592];
	max.f32 	%f78, %f78, %f76;
$L__BB0_50:
	setp.gt.u32 	%p26, %r2, 362;
	@%p26 bra 	$L__BB0_52;
	mad.lo.s32 	%r35, %r1, 960, %r3;
	cvta.to.global.u64 	%rd6, %rd2;
	mul.wide.u32 	%rd7, %r35, 4;
	add.s64 	%rd8, %rd6, %rd7;
	st.global.f32 	[%rd8], %f78;
$L__BB0_52:
	ret;

}


// ===== COMPILED SASS (sm_100) =====

	.target	sm_100

	.elftype	@"ET_EXEC"


//--------------------- .note.nv.tkinfo           --------------------------
	.section	.note.nv.tkinfo,"",@"SHT_NOTE"
	.sectionflags	@"SHF_NOTE_NV_TKINFO"
	.tkinfo
        /*0018*/ 	.word	0x00000002
        /*0030*/ 	.string	""
        /*0030*/ 	.string	"ptxas"
        /*0030*/ 	.string	"Cuda compilation tools, release 13.0, V13.0.88"
        /*0030*/ 	.string	"Build cuda_13.0.r13.0/compiler.36424714_0"
        /*0030*/ 	.string	"-arch sm_100 -m 64 "



//--------------------- .note.nv.cuinfo           --------------------------
	.section	.note.nv.cuinfo,"",@"SHT_NOTE"
	.sectionflags	@"SHF_NOTE_NV_CUINFO"
        /*0018*/ 	.short	0x0002
        /*001a*/ 	.short	0x0064
        /*001c*/ 	.short	0x0082
	.zero		2


//--------------------- .nv.info                  --------------------------
	.section	.nv.info,"",@"SHT_CUDA_INFO"
	.align	4


	//----- nvinfo : EIATTR_REGCOUNT
	.align		4
        /*0000*/ 	.byte	0x04, 0x2f
        /*0002*/ 	.short	(.L_1 - .L_0)
	.align		4
.L_0:
        /*0004*/ 	.word	index@(_Z7maxpoolPfS_)
        /*0008*/ 	.word	0x00000010


	//----- nvinfo : EIATTR_FRAME_SIZE
	.align		4
.L_1:
        /*000c*/ 	.byte	0x04, 0x11
        /*000e*/ 	.short	(.L_3 - .L_2)
	.align		4
.L_2:
        /*0010*/ 	.word	index@(_Z7maxpoolPfS_)
        /*0014*/ 	.word	0x00000000


	//----- nvinfo : EIATTR_MIN_STACK_SIZE
	.align		4
.L_3:
        /*0018*/ 	.byte	0x04, 0x12
        /*001a*/ 	.short	(.L_5 - .L_4)
	.align		4
.L_4:
        /*001c*/ 	.word	index@(_Z7maxpoolPfS_)
        /*0020*/ 	.word	0x00000000
.L_5:


//--------------------- .nv.compat                --------------------------
	.section	.nv.compat,"",@"SHT_CUDA_COMPAT_INFO"
	.align	4
        /*0000*/ 	.byte	0x02, 0x09, 0x00, 0x00, 0x02, 0x02, 0x01, 0x00, 0x02, 0x05, 0x05, 0x00, 0x03, 0x07, 0x01, 0x01
        /*0010*/ 	.byte	0x02, 0x03, 0x00, 0x00, 0x02, 0x06, 0x01, 0x00, 0x04, 0x0b, 0x08, 0x00, 0x09, 0x00, 0x00, 0x00
        /*0020*/ 	.byte	0x00, 0x00, 0x00, 0x00


//--------------------- .nv.info._Z7maxpoolPfS_   --------------------------
	.section	.nv.info._Z7maxpoolPfS_,"",@"SHT_CUDA_INFO"
	.sectionflags	@""
	.align	4


	//----- nvinfo : EIATTR_CUDA_API_VERSION
	.align		4
        /*0000*/ 	.byte	0x04, 0x37
        /*0002*/ 	.short	(.L_7 - .L_6)
.L_6:
        /*0004*/ 	.word	0x00000082


	//----- nvinfo : EIATTR_KPARAM_INFO
	.align		4
.L_7:
        /*0008*/ 	.byte	0x04, 0x17
        /*000a*/ 	.short	(.L_9 - .L_8)
.L_8:
        /*000c*/ 	.word	0x00000000
        /*0010*/ 	.short	0x0001
        /*0012*/ 	.short	0x0008
        /*0014*/ 	.byte	0x00, 0xf5, 0x21, 0x00


	//----- nvinfo : EIATTR_KPARAM_INFO
	.align		4
.L_9:
        /*0018*/ 	.byte	0x04, 0x17
        /*001a*/ 	.short	(.L_11 - .L_10)
.L_10:
        /*001c*/ 	.word	0x00000000
        /*0020*/ 	.short	0x0000
        /*0022*/ 	.short	0x0000
        /*0024*/ 	.byte	0x00, 0xf5, 0x21, 0x00


	//----- nvinfo : EIATTR_SPARSE_MMA_MASK
	.align		4
.L_11:
        /*0028*/ 	.byte	0x03, 0x50
        /*002a*/ 	.short	0x0000


	//----- nvinfo : EIATTR_MAXREG_COUNT
	.align		4
        /*002c*/ 	.byte	0x03, 0x1b
        /*002e*/ 	.short	0x0040


	//----- nvinfo : EIATTR_MERCURY_ISA_VERSION
	.align		4
        /*0030*/ 	.byte	0x03, 0x5f
        /*0032*/ 	.short	0x0101


	//----- nvinfo : EIATTR_VRC_CTA_INIT_COUNT
	.align		4
        /*0034*/ 	.byte	0x02, 0x4a
	.zero		1
	.zero		1


	//----- nvinfo : EIATTR_EXIT_INSTR_OFFSETS
	.align		4
        /*0038*/ 	.byte	0x04, 0x1c
        /*003a*/ 	.short	(.L_13 - .L_12)


	//   ....[0]....
.L_12:
        /*003c*/ 	.word	0x000007b0


	//   ....[1]....
        /*0040*/ 	.word	0x00000800


	//----- nvinfo : EIATTR_MAX_THREADS
	.align		4
.L_13:
        /*0044*/ 	.byte	0x04, 0x05
        /*0046*/ 	.short	(.L_15 - .L_14)
.L_14:
        /*0048*/ 	.word	0x00000400
        /*004c*/ 	.word	0x00000001
        /*0050*/ 	.word	0x00000001


	//----- nvinfo : EIATTR_CRS_STACK_SIZE
	.align		4
.L_15:
        /*0054*/ 	.byte	0x04, 0x1e
        /*0056*/ 	.short	(.L_17 - .L_16)
.L_16:
        /*0058*/ 	.word	0x00000000


	//----- nvinfo : EIATTR_CBANK_PARAM_SIZE
	.align		4
.L_17:
        /*005c*/ 	.byte	0x03, 0x19
        /*005e*/ 	.short	0x0010


	//----- nvinfo : EIATTR_PARAM_CBANK
	.align		4
        /*0060*/ 	.byte	0x04, 0x0a
        /*0062*/ 	.short	(.L_19 - .L_18)
	.align		4
.L_18:
        /*0064*/ 	.word	index@(.nv.constant0._Z7maxpoolPfS_)
        /*0068*/ 	.short	0x0380
        /*006a*/ 	.short	0x0010


	//----- nvinfo : EIATTR_SW_WAR
	.align		4
.L_19:
        /*006c*/ 	.byte	0x04, 0x36
        /*006e*/ 	.short	(.L_21 - .L_20)
.L_20:
        /*0070*/ 	.word	0x00000008
.L_21:


//--------------------- .nv.callgraph             --------------------------
	.section	.nv.callgraph,"",@"SHT_CUDA_CALLGRAPH"
	.align	4
	.sectionentsize	8
	.align		4
        /*0000*/ 	.word	0x00000000
	.align		4
        /*0004*/ 	.word	0xffffffff
	.align		4
        /*0008*/ 	.word	0x00000000
	.align		4
        /*000c*/ 	.word	0xfffffffe
	.align		4
        /*0010*/ 	.word	0x00000000
	.align		4
        /*0014*/ 	.word	0xfffffffd
	.align		4
        /*0018*/ 	.word	0x00000000
	.align		4
        /*001c*/ 	.word	0xfffffffc


//--------------------- .text._Z7maxpoolPfS_      --------------------------
	.section	.text._Z7maxpoolPfS_,"ax",@progbits
	.align	128
        .global         _Z7maxpoolPfS_
        .type           _Z7maxpoolPfS_,@function
        .size           _Z7maxpoolPfS_,(.L_x_27 - _Z7maxpoolPfS_)
        .other          _Z7maxpoolPfS_,@"STO_CUDA_ENTRY STV_DEFAULT"
_Z7maxpoolPfS_:
.text._Z7maxpoolPfS_:
[----:B------:R-:W0:Y:S01]  /*0000*/  LDC R1, c[0x0][0x37c] ;  /* 0x0000df00ff017b82 */ /* 0x000e220000000800 */
[----:B------:R-:W1:Y:S01]  /*0010*/  S2R R0, SR_CTAID.X ;  /* 0x0000000000007919 */ /* 0x000e620000002500 */
[----:B0-----:R-:W-:Y:S01]  /*0020*/  PRMT R13, R1, 0x3340, R1 ;  /* 0x00003340010d7816 */ /* 0x001fe20000000001 */
[----:B------:R-:W-:Y:S01]  /*0030*/  IMAD.MOV.U32 R8, RZ, RZ, 0x2404ec0 ;  /* 0x02404ec0ff087424 */ /* 0x000fe200078e00ff */
[----:B------:R-:W0:Y:S01]  /*0040*/  LDCU.64 UR4, c[0x0][0x358] ;  /* 0x00006b00ff0477ac */ /* 0x000e220008000a00 */
[----:B------:R-:W2:Y:S01]  /*0050*/  S2R R7, SR_TID.X ;  /* 0x0000000000077919 */ /* 0x000ea20000002100 */
[----:B------:R-:W-:Y:S01]  /*0060*/  BSSY.RECONVERGENT B0, `(.L_x_0) ;  /* 0x0000028000007945 */ /* 0x000fe20003800200 */
[C---:B-1----:R-:W-:Y:S01]  /*0070*/  IMAD.SHL.U32 R2, R0.reuse, 0x10, RZ ;  /* 0x0000001000027824 */ /* 0x042fe200078e00ff */
[--C-:B--2---:R-:W-:Y:S01]  /*0080*/  SHF.R.U32.HI R3, RZ, 0x6, R7.reuse ;  /* 0x00000006ff037819 */ /* 0x104fe20000011607 */
[--C-:B------:R-:W-:Y:S01]  /*0090*/  IMAD R5, R0, 0x40, R7.reuse ;  /* 0x0000004000057824 */ /* 0x100fe200078e0207 */
[----:B------:R-:W-:-:S02]  /*00a0*/  SHF.R.U32.HI R7, RZ, 0x8, R7 ;  /* 0x00000008ff077819 */ /* 0x000fc40000011607 */
[----:B------:R-:W-:Y:S01]  /*00b0*/  LOP3.LUT R2, R2, R3, RZ, 0xfc, !PT ;  /* 0x0000000302027212 */ /* 0x000fe200078efcff */
[----:B------:R-:W-:-:S04]  /*00c0*/  IMAD.HI.U32 R6, R5, 0x2aaaaaab, RZ ;  /* 0x2aaaaaab05067827 */ /* 0x000fc800078e00ff */
[----:B------:R-:W-:Y:S01]  /*00d0*/  IMAD.HI.U32 R3, R2, 0x3e0f83e1, RZ ;  /* 0x3e0f83e102037827 */ /* 0x000fe200078e00ff */
[----:B------:R-:W-:-:S04]  /*00e0*/  SHF.R.U32.HI R6, RZ, 0x5, R6 ;  /* 0x00000005ff067819 */ /* 0x000fc80000011606 */
[----:B------:R-:W-:Y:S01]  /*00f0*/  SHF.R.U32.HI R3, RZ, 0x3, R3 ;  /* 0x00000003ff037819 */ /* 0x000fe20000011603 */
[----:B------:R-:W-:-:S04]  /*0100*/  IMAD R6, R6, -0xc0, R5 ;  /* 0xffffff4006067824 */ /* 0x000fc800078e0205 */
[----:B------:R-:W-:Y:S02]  /*0110*/  IMAD R4, R3, -0x21, R2 ;  /* 0xffffffdf03047824 */ /* 0x000fe400078e0202 */
[----:B------:R-:W-:-:S03]  /*0120*/  IMAD.HI.U32 R3, R2, -0x4b75c62b, RZ ;  /* 0xb48a39d502037827 */ /* 0x000fc600078e00ff */
[----:B------:R-:W-:Y:S02]  /*0130*/  PRMT R4, R4, 0x9910, RZ ;  /* 0x0000991004047816 */ /* 0x000fe400000000ff */
[----:B------:R-:W-:-:S03]  /*0140*/  SHF.R.U32.HI R9, RZ, 0x8, R3 ;  /* 0x00000008ff097819 */ /* 0x000fc60000011603 */
[----:B------:R-:W-:Y:S02]  /*0150*/  IMAD.MOV.U32 R3, RZ, RZ, R4 ;  /* 0x000000ffff037224 */ /* 0x000fe400078e0004 */
[----:B------:R-:W-:Y:S02]  /*0160*/  IMAD R2, R9, -0x16b, R2 ;  /* 0xfffffe9509027824 */ /* 0x000fe400078e0202 */
[----:B------:R-:W-:Y:S02]  /*0170*/  IMAD R3, R3, 0x56, RZ ;  /* 0x0000005603037824 */ /* 0x000fe400078e02ff */
[----:B------:R-:W-:Y:S01]  /*0180*/  IMAD R6, R9, 0x396c0, R6 ;  /* 0x000396c009067824 */ /* 0x000fe200078e0206 */
[----:B------:R-:W-:Y:S02]  /*0190*/  LOP3.LUT R2, R2, 0xffff, RZ, 0xc0, !PT ;  /* 0x0000ffff02027812 */ /* 0x000fe400078ec0ff */
[----:B------:R-:W-:-:S03]  /*01a0*/  LOP3.LUT R3, R3, 0xffff, RZ, 0xc0, !PT ;  /* 0x0000ffff03037812 */ /* 0x000fc600078ec0ff */
[----:B------:R-:W-:Y:S01]  /*01b0*/  IMAD R4, R2, 0x7c2, RZ ;  /* 0x000007c202047824 */ /* 0x000fe200078e02ff */
[----:B------:R-:W-:-:S04]  /*01c0*/  SHF.R.U32.HI R2, RZ, 0x8, R3 ;  /* 0x00000008ff027819 */ /* 0x000fc80000011603 */
[----:B------:R-:W-:Y:S02]  /*01d0*/  SHF.R.U32.HI R4, RZ, 0x10, R4 ;  /* 0x00000010ff047819 */ /* 0x000fe40000011604 */
[----:B------:R-:W-:Y:S02]  /*01e0*/  LOP3.LUT R11, R2, 0xffff, RZ, 0xc0, !PT ;  /* 0x0000ffff020b7812 */ /* 0x000fe400078ec0ff */
[----:B------:R-:W1:Y:S02]  /*01f0*/  LDC.64 R2, c[0x0][0x380] ;  /* 0x0000e000ff027b82 */ /* 0x000e640000000a00 */
[----:B------:R-:W-:-:S04]  /*0200*/  PRMT R4, R4, 0x3340, R11 ;  /* 0x0000334004047816 */ /* 0x000fc8000000000b */
[----:B------:R-:W-:Y:S01]  /*0210*/  PRMT R13, R4, 0x5410, R13 ;  /* 0x00005410040d7816 */ /* 0x000fe2000000000d */
[----:B------:R-:W-:-:S04]  /*0220*/  IMAD.SHL.U32 R4, R0, 0x4, RZ ;  /* 0x0000000400047824 */ /* 0x000fc800078e00ff */
[----:B------:R-:W-:Y:S01]  /*0230*/  IDP.2A.LO.U16.U8 R13, R8, R13, RZ ;  /* 0x0000000d080d7226 */ /* 0x000fe200000010ff */
[----:B------:R-:W-:-:S03]  /*0240*/  LOP3.LUT R4, R4, R7, RZ, 0xfc, !PT ;  /* 0x0000000704047212 */ /* 0x000fc600078efcff */
[----:B------:R-:W-:Y:S01]  /*0250*/  IMAD.IADD R13, R13, 0x1, R6 ;  /* 0x000000010d0d7824 */ /* 0x000fe200078e0206 */
[----:B------:R-:W-:Y:S01]  /*0260*/  ISETP.GT.U32.AND P0, PT, R4, 0x16a, PT ;  /* 0x0000016a0400780c */ /* 0x000fe20003f04070 */
[----:B------:R-:W-:Y:S02]  /*0270*/  IMAD.MOV.U32 R4, RZ, RZ, -0x800003 ;  /* 0xff7ffffdff047424 */ /* 0x000fe400078e00ff */
[----:B-1----:R-:W-:-:S10]  /*0280*/  IMAD.WIDE.U32 R2, R13, 0x4, R2 ;  /* 0x000000040d027825 */ /* 0x002fd400078e0002 */
[----:B0-----:R-:W-:Y:S05]  /*0290*/  @P0 BRA `(.L_x_1) ;  /* 0x0000000000100947 */ /* 0x001fea0003800000 */
[----:B------:R-:W2:Y:S04]  /*02a0*/  LDG.E.CONSTANT R4, desc[UR4][R2.64] ;  /* 0x0000000402047981 */ /* 0x000ea8000c1e9900 */
[----:B------:R-:W3:Y:S01]  /*02b0*/  LDG.E.CONSTANT R7, desc[UR4][R2.64+0x300] ;  /* 0x0003000402077981 */ /* 0x000ee2000c1e9900 */
[----:B--2---:R-:W-:-:S04]  /*02c0*/  FMNMX R4, R4, -3.40282306073709652508e+38, !PT ;  /* 0xff7ffffd04047809 */ /* 0x004fc80007800000 */
[----:B---3--:R-:W-:-:S07]  /*02d0*/  FMNMX R4, R4, R7, !PT ;  /* 0x0000000704047209 */ /* 0x008fce0007800000 */
.L_x_1:
[----:B------:R-:W-:Y:S05]  /*02e0*/  BSYNC.RECONVERGENT B0 ;  /* 0x0000000000007941 */ /* 0x000fea0003800200 */
.L_x_0:
[----:B------:R-:W-:Y:S04]  /*02f0*/  BSSY.RECONVERGENT B0, `(.L_x_2) ;  /* 0x000004a000007945 */ /* 0x000fe80003800200 */
[----:B------:R-:W-:Y:S04]  /*0300*/  BSSY.RELIABLE B1, `(.L_x_3) ;  /* 0x0000046000017945 */ /* 0x000fe80003800100 */
[----:B------:R-:W-:Y:S05]  /*0310*/  @P0 BRA `(.L_x_4) ;  /* 0x0000000000140947 */ /* 0x000fea0003800000 */
[----:B------:R-:W2:Y:S02]  /*0320*/  LDG.E.CONSTANT R7, desc[UR4][R2.64+0x600] ;  /* 0x0006000402077981 */ /* 0x000ea4000c1e9900 */
[----:B--2---:R-:W-:Y:S01]  /*0330*/  FMNMX R4, R4, R7, !PT ;  /* 0x0000000704047209 */ /* 0x004fe20007800000 */
[----:B------:R-:W-:Y:S06]  /*0340*/  @P0 BRA `(.L_x_5) ;  /* 0x0000000000140947 */ /* 0x000fec0003800000 */
[----:B------:R-:W2:Y:S02]  /*0350*/  LDG.E.CONSTANT R7, desc[UR4][R2.64+0x900] ;  /* 0x0009000402077981 */ /* 0x000ea4000c1e9900 */
[----:B--2---:R-:W-:-:S07]  /*0360*/  FMNMX R4, R4, R7, !PT ;  /* 0x0000000704047209 */ /* 0x004fce0007800000 */
.L_x_4:
[----:B------:R-:W-:Y:S05]  /*0370*/  @P0 BRA `(.L_x_6) ;  /* 0x0000000000140947 */ /* 0x000fea0003800000 */
[----:B------:R-:W2:Y:S02]  /*0380*/  LDG.E.CONSTANT R7, desc[UR4][R2.64+0xc00] ;  /* 0x000c000402077981 */ /* 0x000ea4000c1e9900 */
[----:B--2---:R-:W-:-:S07]  /*0390*/  FMNMX R4, R4, R7, !PT ;  /* 0x0000000704047209 */ /* 0x004fce0007800000 */
.L_x_5:
[----:B------:R-:W-:Y:S05]  /*03a0*/  @P0 BRA `(.L_x_7) ;  /* 0x0000000000140947 */ /* 0x000fea0003800000 */
[----:B------:R-:W2:Y:S02]  /*03b0*/  LDG.E.CONSTANT R7, desc[UR4][R2.64+0x6900] ;  /* 0x0069000402077981 */ /* 0x000ea4000c1e9900 */
[----:B--2---:R-:W-:-:S07]  /*03c0*/  FMNMX R4, R4, R7, !PT ;  /* 0x0000000704047209 */ /* 0x004fce0007800000 */
.L_x_6:
[----:B------:R-:W-:Y:S05]  /*03d0*/  @P0 BRA `(.L_x_8) ;  /* 0x0000000000140947 */ /* 0x000fea0003800000 */
[----:B------:R-:W2:Y:S02]  /*03e0*/  LDG.E.CONSTANT R7, desc[UR4][R2.64+0x6c00] ;  /* 0x006c000402077981 */ /* 0x000ea4000c1e9900 */
[----:B--2---:R-:W-:-:S07]  /*03f0*/  FMNMX R4, R4, R7, !PT ;  /* 0x0000000704047209 */ /* 0x004fce0007800000 */
.L_x_7:
[----:B------:R-:W-:Y:S05]  /*0400*/  @P0 BRA `(.L_x_9) ;  /* 0x0000000000140947 */ /* 0x000fea0003800000 */
[----:B------:R-:W2:Y:S02]  /*0410*/  LDG.E.CONSTANT R7, desc[UR4][R2.64+0x6f00] ;  /* 0x006f000402077981 */ /* 0x000ea4000c1e9900 */
[----:B--2---:R-:W-:-:S07]  /*0420*/  FMNMX R4, R4, R7, !PT ;  /* 0x0000000704047209 */ /* 0x004fce0007800000 */
.L_x_8:
[----:B------:R-:W-:Y:S05]  /*0430*/  @P0 BRA `(.L_x_10) ;  /* 0x0000000000140947 */ /* 0x000fea0003800000 */
[----:B------:R-:W2:Y:S02]  /*0440*/  LDG.E.CONSTANT R7, desc[UR4][R2.64+0x7200] ;  /* 0x0072000402077981 */ /* 0x000ea4000c1e9900 */
[----:B--2---:R-:W-:-:S07]  /*0450*/  FMNMX R4, R4, R7, !PT ;  /* 0x0000000704047209 */ /* 0x004fce0007800000 */
.L_x_9:
[----:B------:R-:W-:Y:S05]  /*0460*/  @P0 BRA `(.L_x_11) ;  /* 0x0000000000140947 */ /* 0x000fea0003800000 */
[----:B------:R-:W2:Y:S02]  /*0470*/  LDG.E.CONSTANT R7, desc[UR4][R2.64+0x7500] ;  /* 0x0075000402077981 */ /* 0x000ea4000c1e9900 */
[----:B--2---:R-:W-:-:S07]  /*0480*/  FMNMX R4, R4, R7, !PT ;  /* 0x0000000704047209 */ /* 0x004fce0007800000 */
.L_x_10:
[----:B------:R-:W-:Y:S05]  /*0490*/  @P0 BRA `(.L_x_12) ;  /* 0x0000000000140947 */ /* 0x000fea0003800000 */
[----:B------:R-:W2:Y:S02]  /*04a0*/  LDG.E.CONSTANT R7, desc[UR4][R2.64+0xd200] ;  /* 0x00d2000402077981 */ /* 0x000ea4000c1e9900 */
[----:B--2---:R-:W-:-:S07]  /*04b0*/  FMNMX R4, R4, R7, !PT ;  /* 0x0000000704047209 */ /* 0x004fce0007800000 */
.L_x_11:
[----:B------:R-:W-:Y:S05]  /*04c0*/  @P0 BRA `(.L_x_13) ;  /* 0x0000000000140947 */ /* 0x000fea0003800000 */
[----:B------:R-:W2:Y:S02]  /*04d0*/  LDG.E.CONSTANT R7, desc[UR4][R2.64+0xd500] ;  /* 0x00d5000402077981 */ /* 0x000ea4000c1e9900 */
[----:B--2---:R-:W-:-:S07]  /*04e0*/  FMNMX R4, R4, R7, !PT ;  /* 0x0000000704047209 */ /* 0x004fce0007800000 */
.L_x_12:
[----:B------:R-:W-:Y:S05]  /*04f0*/  @P0 BRA `(.L_x_14) ;  /* 0x0000000000140947 */ /* 0x000fea0003800000 */
[----:B------:R-:W2:Y:S02]  /*0500*/  LDG.E.CONSTANT R7, desc[UR4][R2.64+0xd800] ;  /* 0x00d8000402077981 */ /* 0x000ea4000c1e9900 */
[----:B--2---:R-:W-:-:S07]  /*0510*/  FMNMX R4, R4, R7, !PT ;  /* 0x0000000704047209 */ /* 0x004fce0007800000 */
.L_x_13:
[----:B------:R-:W-:Y:S05]  /*0520*/  @P0 BRA `(.L_x_15) ;  /* 0x0000000000140947 */ /* 0x000fea0003800000 */
[----:B------:R-:W2:Y:S02]  /*0530*/  LDG.E.CONSTANT R7, desc[UR4][R2.64+0xdb00] ;  /* 0x00db000402077981 */ /* 0x000ea4000c1e9900 */
[----:B--2---:R-:W-:-:S07]  /*0540*/  FMNMX R4, R4, R7, !PT ;  /* 0x0000000704047209 */ /* 0x004fce0007800000 */
.L_x_14:
[----:B------:R-:W-:Y:S05]  /*0550*/  @P0 BRA `(.L_x_16) ;  /* 0x0000000000140947 */ /* 0x000fea0003800000 */
[----:B------:R-:W2:Y:S02]  /*0560*/  LDG.E.CONSTANT R7, desc[UR4][R2.64+0xde00] ;  /* 0x00de000402077981 */ /* 0x000ea4000c1e9900 */
[----:B--2---:R-:W-:-:S07]  /*0570*/  FMNMX R4, R4, R7, !PT ;  /* 0x0000000704047209 */ /* 0x004fce0007800000 */
.L_x_15:
[----:B------:R-:W-:Y:S05]  /*0580*/  @P0 BRA `(.L_x_17) ;  /* 0x0000000000140947 */ /* 0x000fea0003800000 */
[----:B------:R-:W2:Y:S02]  /*0590*/  LDG.E.CONSTANT R7, desc[UR4][R2.64+0x13b00] ;  /* 0x013b000402077981 */ /* 0x000ea4000c1e9900 */
[----:B--2---:R-:W-:-:S07]  /*05a0*/  FMNMX R4, R4, R7, !PT ;  /* 0x0000000704047209 */ /* 0x004fce0007800000 */
.L_x_16:
[----:B------:R-:W-:Y:S05]  /*05b0*/  @P0 BRA `(.L_x_18) ;  /* 0x0000000000140947 */ /* 0x000fea0003800000 */
[----:B------:R-:W2:Y:S02]  /*05c0*/  LDG.E.CONSTANT R7, desc[UR4][R2.64+0x13e00] ;  /* 0x013e000402077981 */ /* 0x000ea4000c1e9900 */
[----:B--2---:R-:W-:-:S07]  /*05d0*/  FMNMX R4, R4, R7, !PT ;  /* 0x0000000704047209 */ /* 0x004fce0007800000 */
.L_x_17:
[----:B------:R-:W-:Y:S05]  /*05e0*/  @P0 BRA `(.L_x_19) ;  /* 0x0000000000140947 */ /* 0x000fea0003800000 */
[----:B------:R-:W2:Y:S02]  /*05f0*/  LDG.E.CONSTANT R7, desc[UR4][R2.64+0x14100] ;  /* 0x0141000402077981 */ /* 0x000ea4000c1e9900 */
[----:B--2---:R-:W-:-:S07]  /*0600*/  FMNMX R4, R4, R7, !PT ;  /* 0x0000000704047209 */ /* 0x004fce0007800000 */
.L_x_18:
[----:B------:R-:W-:Y:S05]  /*0610*/  @P0 BRA `(.L_x_20) ;  /* 0x0000000000140947 */ /* 0x000fea0003800000 */
[----:B------:R-:W2:Y:S02]  /*0620*/  LDG.E.CONSTANT R7, desc[UR4][R2.64+0x14400] ;  /* 0x0144000402077981 */ /* 0x000ea4000c1e9900 */
[----:B--2---:R-:W-:-:S07]  /*0630*/  FMNMX R4, R4, R7, !PT ;  /* 0x0000000704047209 */ /* 0x004fce0007800000 */
.L_x_19:
[----:B------:R-:W-:Y:S05]  /*0640*/  @P0 BRA `(.L_x_21) ;  /* 0x0000000000140947 */ /* 0x000fea0003800000 */
[----:B------:R-:W2:Y:S02]  /*0650*/  LDG.E.CONSTANT R7, desc[UR4][R2.64+0x14700] ;  /* 0x0147000402077981 */ /* 0x000ea4000c1e9900 */
[----:B--2---:R-:W-:-:S07]  /*0660*/  FMNMX R4, R4, R7, !PT ;  /* 0x0000000704047209 */ /* 0x004fce0007800000 */
.L_x_20:
[----:B------:R-:W-:Y:S05]  /*0670*/  @P0 BRA `(.L_x_22) ;  /* 0x0000000000140947 */ /* 0x000fea0003800000 */
[----:B------:R-:W2:Y:S02]  /*0680*/  LDG.E.CONSTANT R7, desc[UR4][R2.64+0x1a400] ;  /* 0x01a4000402077981 */ /* 0x000ea4000c1e9900 */
[----:B--2---:R-:W-:-:S07]  /*0690*/  FMNMX R4, R4, R7, !PT ;  /* 0x0000000704047209 */ /* 0x004fce0007800000 */
.L_x_21:
[----:B------:R-:W-:Y:S05]  /*06a0*/  @P0 BRA `(.L_x_23) ;  /* 0x0000000000140947 */ /* 0x000fea0003800000 */
[----:B------:R-:W2:Y:S02]  /*06b0*/  LDG.E.CONSTANT R7, desc[UR4][R2.64+0x1a700] ;  /* 0x01a7000402077981 */ /* 0x000ea4000c1e9900 */
[----:B--2---:R-:W-:-:S07]  /*06c0*/  FMNMX R4, R4, R7, !PT ;  /* 0x0000000704047209 */ /* 0x004fce0007800000 */
.L_x_22:
[----:B------:R-:W-:Y:S05]  /*06d0*/  @P0 BRA `(.L_x_24) ;  /* 0x0000000000180947 */ /* 0x000fea0003800000 */
[----:B------:R-:W2:Y:S02]  /*06e0*/  LDG.E.CONSTANT R7, desc[UR4][R2.64+0x1aa00] ;  /* 0x01aa000402077981 */ /* 0x000ea4000c1e9900 */
[----:B--2---:R-:W-:-:S07]  /*06f0*/  FMNMX R4, R4, R7, !PT ;  /* 0x0000000704047209 */ /* 0x004fce0007800000 */
.L_x_23:
[----:B------:R-:W-:Y:S05]  /*0700*/  @P0 BREAK.RELIABLE B1 ;  /* 0x0000000000010942 */ /* 0x000fea0003800100 */
[----:B------:R-:W-:Y:S05]  /*0710*/  @P0 BRA `(.L_x_25) ;  /* 0x00000000001c0947 */ /* 0x000fea0003800000 */
[----:B------:R-:W2:Y:S02]  /*0720*/  LDG.E.CONSTANT R7, desc[UR4][R2.64+0x1ad00] ;  /* 0x01ad000402077981 */ /* 0x000ea4000c1e9900 */
[----:B--2---:R-:W-:-:S07]  /*0730*/  FMNMX R4, R4, R7, !PT ;  /* 0x0000000704047209 */ /* 0x004fce0007800000 */
.L_x_24:
[----:B------:R-:W-:Y:S05]  /*0740*/  @P0 BREAK.RELIABLE B1 ;  /* 0x0000000000010942 */ /* 0x000fea0003800100 */
[----:B------:R-:W-:Y:S05]  /*0750*/  @P0 BRA `(.L_x_25) ;  /* 0x00000000000c0947 */ /* 0x000fea0003800000 */
[----:B------:R-:W-:Y:S05]  /*0760*/  BSYNC.RELIABLE B1 ;  /* 0x0000000000017941 */ /* 0x000fea0003800100 */
.L_x_3:
[----:B------:R-:W2:Y:S02]  /*0770*/  LDG.E.CONSTANT R3, desc[UR4][R2.64+0x1b000] ;  /* 0x01b0000402037981 */ /* 0x000ea4000c1e9900 */
[----:B--2---:R-:W-:-:S07]  /*0780*/  FMNMX R4, R4, R3, !PT ;  /* 0x0000000304047209 */ /* 0x004fce0007800000 */
.L_x_25:
[----:B------:R-:W-:Y:S05]  /*0790*/  BSYNC.RECONVERGENT B0 ;  /* 0x0000000000007941 */ /* 0x000fea0003800200 */
.L_x_2:
[----:B------:R-:W-:Y:S05]  /*07a0*/  WARPSYNC.ALL ;  /* 0x0000000000007948 */ /* 0x000fea0003800000 */
[----:B------:R-:W-:Y:S05]  /*07b0*/  @P0 EXIT ;  /* 0x000000000000094d */ /* 0x000fea0003800000 */
[----:B------:R-:W0:Y:S01]  /*07c0*/  LDC.64 R2, c[0x0][0x388] ;  /* 0x0000e200ff027b82 */ /* 0x000e220000000a00 */
[----:B------:R-:W-:-:S04]  /*07d0*/  IMAD R5, R0, 0x3c0, R5 ;  /* 0x000003c000057824 */ /* 0x000fc800078e0205 */
[----:B0-----:R-:W-:-:S05]  /*07e0*/  IMAD.WIDE.U32 R2, R5, 0x4, R2 ;  /* 0x0000000405027825 */ /* 0x001fca00078e0002 */
[----:B------:R-:W-:Y:S01]  /*07f0*/  STG.E desc[UR4][R2.64], R4 ;  /* 0x0000000402007986 */ /* 0x000fe2000c101904 */
[----:B------:R-:W-:Y:S05]  /*0800*/  EXIT ;  /* 0x000000000000794d */ /* 0x000fea0003800000 */
.L_x_26:
[----:B------:R-:W-:-:S00]  /*0810*/  BRA `(.L_x_26) ;  /* 0xfffffffc00fc7947 */ /* 0x000fc0000383ffff */
[----:B------:R-:W-:-:S00]  /*0820*/  NOP ;  /* 0x0000000000007918 */ /* 0x000fc00000000000 */
        /* <DEDUP_REMOVED lines=13> */
.L_x_27:


//--------------------- .nv.shared.reserved.0     --------------------------
	.section	.nv.shared.reserved.0,"aw",@nobits
	.weak		__nv_reservedSMEM_offset_0_alias
	.size		__nv_reservedSMEM_offset_0_alias, 0, 64
	.other		__nv_reservedSMEM_offset_0_alias,@"STO_CUDA_RESERVED_SHARED STV_DEFAULT"
__nv_reservedSMEM_offset_0_alias:
	.zero		0
	.zero		64


//--------------------- .nv.constant0._Z7maxpoolPfS_ --------------------------
	.section	.nv.constant0._Z7maxpoolPfS_,"a",@progbits
	.sectionflags	@""
	.align	4
.nv.constant0._Z7maxpoolPfS_:
	.zero		912


//--------------------- SYMBOLS --------------------------

	.type		.nv.reservedSmem.offset0,@object
	.size		.nv.reservedSmem.offset0,0x4
